//
// Generated by NVIDIA NVVM Compiler
//
// Compiler Build ID: CL-36424714
// Cuda compilation tools, release 13.0, V13.0.88
// Based on NVVM 20.0.0
//

.version 9.0
.target sm_100
.address_size 64

	// .globl	_Z9mergeStepPiiii

.visible .entry _Z9mergeStepPiiii(
	.param .u64 .ptr .align 1 _Z9mergeStepPiiii_param_0,
	.param .u32 _Z9mergeStepPiiii_param_1,
	.param .u32 _Z9mergeStepPiiii_param_2,
	.param .u32 _Z9mergeStepPiiii_param_3
)
{
	.reg .pred 	%p<7>;
	.reg .b32 	%r<26>;
	.reg .b64 	%rd<11>;

	ld.param.u64 	%rd6, [_Z9mergeStepPiiii_param_0];
	ld.param.u32 	%r13, [_Z9mergeStepPiiii_param_1];
	ld.param.u32 	%r14, [_Z9mergeStepPiiii_param_2];
	ld.param.u32 	%r15, [_Z9mergeStepPiiii_param_3];
	cvta.to.global.u64 	%rd1, %rd6;
	mov.u32 	%r16, %ctaid.x;
	mov.u32 	%r1, %ntid.x;
	mov.u32 	%r17, %tid.x;
	mad.lo.s32 	%r25, %r16, %r1, %r17;
	setp.ge.s32 	%p1, %r25, %r13;
	@%p1 bra 	$L__BB0_9;
	shl.b32 	%r3, %r15, 1;
	shl.b32 	%r4, %r14, 1;
	mov.u32 	%r18, %nctaid.x;
	mul.lo.s32 	%r5, %r1, %r18;
	mul.wide.s32 	%rd10, %r15, 4;
$L__BB0_2:
	div.s32 	%r19, %r25, %r15;
	mul.lo.s32 	%r20, %r19, %r15;
	sub.s32 	%r21, %r25, %r20;
	mad.lo.s32 	%r7, %r3, %r19, %r21;
	add.s32 	%r22, %r7, %r15;
	setp.ge.s32 	%p2, %r22, %r13;
	@%p2 bra 	$L__BB0_8;
	div.s32 	%r23, %r7, %r4;
	and.b32  	%r24, %r23, 1;
	setp.eq.b32 	%p3, %r24, 1;
	@%p3 bra 	$L__BB0_6;
	mul.wide.s32 	%rd9, %r7, 4;
	add.s64 	%rd2, %rd1, %rd9;
	ld.global.u32 	%r8, [%rd2];
	add.s64 	%rd3, %rd2, %rd10;
	ld.global.u32 	%r9, [%rd3];
	setp.le.s32 	%p5, %r8, %r9;
	@%p5 bra 	$L__BB0_8;
	st.global.u32 	[%rd2], %r9;
	st.global.u32 	[%rd3], %r8;
	bra.uni 	$L__BB0_8;
$L__BB0_6:
	mul.wide.s32 	%rd7, %r7, 4;
	add.s64 	%rd4, %rd1, %rd7;
	ld.global.u32 	%r10, [%rd4];
	add.s64 	%rd5, %rd4, %rd10;
	ld.global.u32 	%r11, [%rd5];
	setp.ge.s32 	%p4, %r10, %r11;
	@%p4 bra 	$L__BB0_8;
	st.global.u32 	[%rd4], %r11;
	st.global.u32 	[%rd5], %r10;
$L__BB0_8:
	add.s32 	%r25, %r25, %r5;
	setp.lt.s32 	%p6, %r25, %r13;
	@%p6 bra 	$L__BB0_2;
$L__BB0_9:
	ret;

}


// ===== COMPILED SASS (sm_100) =====

	.target	sm_100

	.elftype	@"ET_EXEC"


//--------------------- .note.nv.tkinfo           --------------------------
	.section	.note.nv.tkinfo,"",@"SHT_NOTE"
	.sectionflags	@"SHF_NOTE_NV_TKINFO"
	.tkinfo
        /*0018*/ 	.word	0x00000002
        /*0030*/ 	.string	""
        /*0030*/ 	.string	"ptxas"
        /*0030*/ 	.string	"Cuda compilation tools, release 13.0, V13.0.88"
        /*0030*/ 	.string	"Build cuda_13.0.r13.0/compiler.36424714_0"
        /*0030*/ 	.string	"-arch sm_100 -m 64 "



//--------------------- .note.nv.cuinfo           --------------------------
	.section	.note.nv.cuinfo,"",@"SHT_NOTE"
	.sectionflags	@"SHF_NOTE_NV_CUINFO"
        /*0018*/ 	.short	0x0002
        /*001a*/ 	.short	0x0064
        /*001c*/ 	.short	0x0082
	.zero		2


//--------------------- .nv.info                  --------------------------
	.section	.nv.info,"",@"SHT_CUDA_INFO"
	.align	4


	//----- nvinfo : EIATTR_REGCOUNT
	.align		4
        /*0000*/ 	.byte	0x04, 0x2f
        /*0002*/ 	.short	(.L_1 - .L_0)
	.align		4
.L_0:
        /*0004*/ 	.word	index@(_Z9mergeStepPiiii)
        /*0008*/ 	.word	0x00000016


	//----- nvinfo : EIATTR_FRAME_SIZE
	.align		4
.L_1:
        /*000c*/ 	.byte	0x04, 0x11
        /*000e*/ 	.short	(.L_3 - .L_2)
	.align		4
.L_2:
        /*0010*/ 	.word	index@(_Z9mergeStepPiiii)
        /*0014*/ 	.word	0x00000000


	//----- nvinfo : EIATTR_MIN_STACK_SIZE
	.align		4
.L_3:
        /*0018*/ 	.byte	0x04, 0x12
        /*001a*/ 	.short	(.L_5 - .L_4)
	.align		4
.L_4:
        /*001c*/ 	.word	index@(_Z9mergeStepPiiii)
        /*0020*/ 	.word	0x00000000
.L_5:


//--------------------- .nv.compat                --------------------------
	.section	.nv.compat,"",@"SHT_CUDA_COMPAT_INFO"
	.align	4
        /*0000*/ 	.byte	0x02, 0x09, 0x00, 0x00, 0x02, 0x02, 0x01, 0x00, 0x02, 0x05, 0x05, 0x00, 0x03, 0x07, 0x01, 0x01
        /*0010*/ 	.byte	0x02, 0x03, 0x00, 0x00, 0x02, 0x06, 0x01, 0x00, 0x04, 0x0b, 0x08, 0x00, 0x09, 0x00, 0x00, 0x00
        /*0020*/ 	.byte	0x00, 0x00, 0x00, 0x00


//--------------------- .nv.info._Z9mergeStepPiiii --------------------------
	.section	.nv.info._Z9mergeStepPiiii,"",@"SHT_CUDA_INFO"
	.sectionflags	@""
	.align	4


	//----- nvinfo : EIATTR_CUDA_API_VERSION
	.align		4
        /*0000*/ 	.byte	0x04, 0x37
        /*0002*/ 	.short	(.L_7 - .L_6)
.L_6:
        /*0004*/ 	.word	0x00000082


	//----- nvinfo : EIATTR_KPARAM_INFO
	.align		4
.L_7:
        /*0008*/ 	.byte	0x04, 0x17
        /*000a*/ 	.short	(.L_9 - .L_8)
.L_8:
        /*000c*/ 	.word	0x00000000
        /*0010*/ 	.short	0x0003
        /*0012*/ 	.short	0x0010
        /*0014*/ 	.byte	0x00, 0xf0, 0x11, 0x00


	//----- nvinfo : EIATTR_KPARAM_INFO
	.align		4
.L_9:
        /*0018*/ 	.byte	0x04, 0x17
        /*001a*/ 	.short	(.L_11 - .L_10)
.L_10:
        /*001c*/ 	.word	0x00000000
        /*0020*/ 	.short	0x0002
        /*0022*/ 	.short	0x000c
        /*0024*/ 	.byte	0x00, 0xf0, 0x11, 0x00


	//----- nvinfo : EIATTR_KPARAM_INFO
	.align		4
.L_11:
        /*0028*/ 	.byte	0x04, 0x17
        /*002a*/ 	.short	(.L_13 - .L_12)
.L_12:
        /*002c*/ 	.word	0x00000000
        /*0030*/ 	.short	0x0001
        /*0032*/ 	.short	0x0008
        /*0034*/ 	.byte	0x00, 0xf0, 0x11, 0x00


	//----- nvinfo : EIATTR_KPARAM_INFO
	.align		4
.L_13:
        /*0038*/ 	.byte	0x04, 0x17
        /*003a*/ 	.short	(.L_15 - .L_14)
.L_14:
        /*003c*/ 	.word	0x00000000
        /*0040*/ 	.short	0x0000
        /*0042*/ 	.short	0x0000
        /*0044*/ 	.byte	0x00, 0xf5, 0x21, 0x00


	//----- nvinfo : EIATTR_SPARSE_MMA_MASK
	.align		4
.L_15:
        /*0048*/ 	.byte	0x03, 0x50
        /*004a*/ 	.short	0x0000


	//----- nvinfo : EIATTR_MAXREG_COUNT
	.align		4
        /*004c*/ 	.byte	0x03, 0x1b
        /*004e*/ 	.short	0x00ff


	//----- nvinfo : EIATTR_MERCURY_ISA_VERSION
	.align		4
        /*0050*/ 	.byte	0x03, 0x5f
        /*0052*/ 	.short	0x0101


	//----- nvinfo : EIATTR_VRC_CTA_INIT_COUNT
	.align		4
        /*0054*/ 	.byte	0x02, 0x4a
	.zero		1
	.zero		1


	//----- nvinfo : EIATTR_EXIT_INSTR_OFFSETS
	.align		4
        /*0058*/ 	.byte	0x04, 0x1c
        /*005a*/ 	.short	(.L_17 - .L_16)


	//   ....[0]....
.L_16:
        /*005c*/ 	.word	0x00000070


	//   ....[1]....
        /*0060*/ 	.word	0x00000620


	//----- nvinfo : EIATTR_CRS_STACK_SIZE
	.align		4
.L_17:
        /*0064*/ 	.byte	0x04, 0x1e
        /*0066*/ 	.short	(.L_19 - .L_18)
.L_18:
        /*0068*/ 	.word	0x00000000


	//----- nvinfo : EIATTR_CBANK_PARAM_SIZE
	.align		4
.L_19:
        /*006c*/ 	.byte	0x03, 0x19
        /*006e*/ 	.short	0x0014


	//----- nvinfo : EIATTR_PARAM_CBANK
	.align		4
        /*0070*/ 	.byte	0x04, 0x0a
        /*0072*/ 	.short	(.L_21 - .L_20)
	.align		4
.L_20:
        /*0074*/ 	.word	index@(.nv.constant0._Z9mergeStepPiiii)
        /*0078*/ 	.short	0x0380
        /*007a*/ 	.short	0x0014


	//----- nvinfo : EIATTR_SW_WAR
	.align		4
.L_21:
        /*007c*/ 	.byte	0x04, 0x36
        /*007e*/ 	.short	(.L_23 - .L_22)
.L_22:
        /*0080*/ 	.word	0x00000008
.L_23:


//--------------------- .nv.callgraph             --------------------------
	.section	.nv.callgraph,"",@"SHT_CUDA_CALLGRAPH"
	.align	4
	.sectionentsize	8
	.align		4
        /*0000*/ 	.word	0x00000000
	.align		4
        /*0004*/ 	.word	0xffffffff
	.align		4
        /*0008*/ 	.word	0x00000000
	.align		4
        /*000c*/ 	.word	0xfffffffe
	.align		4
        /*0010*/ 	.word	0x00000000
	.align		4
        /*0014*/ 	.word	0xfffffffd
	.align		4
        /*0018*/ 	.word	0x00000000
	.align		4
        /*001c*/ 	.word	0xfffffffc


//--------------------- .text._Z9mergeStepPiiii   --------------------------
	.section	.text._Z9mergeStepPiiii,"ax",@progbits
	.align	128
        .global         _Z9mergeStepPiiii
        .type           _Z9mergeStepPiiii,@function
        .size           _Z9mergeStepPiiii,(.L_x_5 - _Z9mergeStepPiiii)
        .other          _Z9mergeStepPiiii,@"STO_CUDA_ENTRY STV_DEFAULT"
_Z9mergeStepPiiii:
.text._Z9mergeStepPiiii:
[----:B------:R-:W-:Y:S01]  /*0000*/  LDC R1, c[0x0][0x37c] ;  /* 0x0000df00ff017b82 */ /* 0x000fe20000000800 */
[----:B------:R-:W0:Y:S07]  /*0010*/  S2R R3, SR_TID.X ;  /* 0x0000000000037919 */ /* 0x000e2e0000002100 */
[----:B------:R-:W0:Y:S01]  /*0020*/  S2UR UR4, SR_CTAID.X ;  /* 0x00000000000479c3 */ /* 0x000e220000002500 */
[----:B------:R-:W1:Y:S07]  /*0030*/  LDCU UR5, c[0x0][0x388] ;  /* 0x00007100ff0577ac */ /* 0x000e6e0008000800 */
[----:B------:R-:W0:Y:S02]  /*0040*/  LDC R10, c[0x0][0x360] ;  /* 0x0000d800ff0a7b82 */ /* 0x000e240000000800 */
[----:B0-----:R-:W-:-:S05]  /*0050*/  IMAD R8, R10, UR4, R3 ;  /* 0x000000040a087c24 */ /* 0x001fca000f8e0203 */
[----:B-1----:R-:W-:-:S13]  /*0060*/  ISETP.GE.AND P0, PT, R8, UR5, PT ;  /* 0x0000000508007c0c */ /* 0x002fda000bf06270 */
[----:B------:R-:W-:Y:S05]  /*0070*/  @P0 EXIT ;  /* 0x000000000000094d */ /* 0x000fea0003800000 */
[----:B------:R-:W0:Y:S01]  /*0080*/  LDC R11, c[0x0][0x390] ;  /* 0x0000e400ff0b7b82 */ /* 0x000e220000000800 */
[----:B------:R-:W1:Y:S01]  /*0090*/  LDCU UR4, c[0x0][0x370] ;  /* 0x00006e00ff0477ac */ /* 0x000e620008000800 */
[----:B------:R-:W2:Y:S06]  /*00a0*/  LDCU.64 UR6, c[0x0][0x358] ;  /* 0x00006b00ff0677ac */ /* 0x000eac0008000a00 */
[----:B------:R-:W3:Y:S08]  /*00b0*/  LDC R12, c[0x0][0x38c] ;  /* 0x0000e300ff0c7b82 */ /* 0x000ef00000000800 */
[----:B------:R-:W4:Y:S01]  /*00c0*/  LDC R4, c[0x0][0x390] ;  /* 0x0000e400ff047b82 */ /* 0x000f220000000800 */
[----:B0-----:R-:W-:-:S07]  /*00d0*/  IABS R0, R11 ;  /* 0x0000000b00007213 */ /* 0x001fce0000000000 */
[----:B------:R-:W0:Y:S01]  /*00e0*/  LDC R5, c[0x0][0x388] ;  /* 0x0000e200ff057b82 */ /* 0x000e220000000800 */
[----:B------:R-:W5:Y:S07]  /*00f0*/  I2F.RP R9, R0 ;  /* 0x0000000000097306 */ /* 0x000f6e0000209400 */
[----:B------:R-:W0:Y:S01]  /*0100*/  LDC.64 R2, c[0x0][0x380] ;  /* 0x0000e000ff027b82 */ /* 0x000e220000000a00 */
[----:B-----5:R-:W5:Y:S02]  /*0110*/  MUFU.RCP R9, R9 ;  /* 0x0000000900097308 */ /* 0x020f640000001000 */
[----:B-----5:R-:W-:-:S06]  /*0120*/  VIADD R6, R9, 0xffffffe ;  /* 0x0ffffffe09067836 */ /* 0x020fcc0000000000 */
[----:B------:R5:W1:Y:S02]  /*0130*/  F2I.FTZ.U32.TRUNC.NTZ R7, R6 ;  /* 0x0000000600077305 */ /* 0x000a64000021f000 */
[----:B-----5:R-:W-:Y:S02]  /*0140*/  HFMA2 R6, -RZ, RZ, 0, 0 ;  /* 0x00000000ff067431 */ /* 0x020fe400000001ff */
[----:B-1----:R-:W-:-:S04]  /*0150*/  IMAD.MOV R13, RZ, RZ, -R7 ;  /* 0x000000ffff0d7224 */ /* 0x002fc800078e0a07 */
[----:B------:R-:W-:-:S04]  /*0160*/  IMAD R9, R13, R0, RZ ;  /* 0x000000000d097224 */ /* 0x000fc800078e02ff */
[----:B------:R-:W-:-:S04]  /*0170*/  IMAD.HI.U32 R6, R7, R9, R6 ;  /* 0x0000000907067227 */ /* 0x000fc800078e0006 */
[----:B------:R-:W-:Y:S02]  /*0180*/  IMAD.MOV.U32 R7, RZ, RZ, R8 ;  /* 0x000000ffff077224 */ /* 0x000fe400078e0008 */
[----:B------:R-:W-:Y:S01]  /*0190*/  IMAD R8, R10, UR4, RZ ;  /* 0x000000040a087c24 */ /* 0x000fe2000f8e02ff */
[----:B---3--:R-:W-:Y:S01]  /*01a0*/  SHF.L.U32 R10, R12, 0x1, RZ ;  /* 0x000000010c0a7819 */ /* 0x008fe200000006ff */
[----:B0-2-4-:R-:W-:-:S07]  /*01b0*/  IMAD.SHL.U32 R9, R11, 0x2, RZ ;  /* 0x000000020b097824 */ /* 0x015fce00078e00ff */
.L_x_3:
[----:B01----:R-:W-:Y:S01]  /*01c0*/  IABS R13, R7 ;  /* 0x00000007000d7213 */ /* 0x003fe20000000000 */
[----:B------:R-:W-:Y:S01]  /*01d0*/  BSSY.RECONVERGENT B0, `(.L_x_0) ;  /* 0x0000041000007945 */ /* 0x000fe20003800200 */
[----:B------:R-:W-:-:S03]  /*01e0*/  IABS R14, R4 ;  /* 0x00000004000e7213 */ /* 0x000fc60000000000 */
[----:B------:R-:W-:-:S04]  /*01f0*/  IMAD.HI.U32 R11, R6, R13, RZ ;  /* 0x0000000d060b7227 */ /* 0x000fc800078e00ff */
[----:B------:R-:W-:-:S04]  /*0200*/  IMAD.MOV R12, RZ, RZ, -R11 ;  /* 0x000000ffff0c7224 */ /* 0x000fc800078e0a0b */
[----:B------:R-:W-:Y:S01]  /*0210*/  IMAD R13, R14, R12, R13 ;  /* 0x0000000c0e0d7224 */ /* 0x000fe200078e020d */
[----:B------:R-:W-:-:S04]  /*0220*/  LOP3.LUT R12, R7, R4, RZ, 0x3c, !PT ;  /* 0x00000004070c7212 */ /* 0x000fc800078e3cff */
[----:B------:R-:W-:Y:S02]  /*0230*/  ISETP.GT.U32.AND P2, PT, R0, R13, PT ;  /* 0x0000000d0000720c */ /* 0x000fe40003f44070 */
[----:B------:R-:W-:-:S11]  /*0240*/  ISETP.GE.AND P1, PT, R12, RZ, PT ;  /* 0x000000ff0c00720c */ /* 0x000fd60003f26270 */
[----:B------:R-:W-:Y:S01]  /*0250*/  @!P2 IMAD.IADD R13, R13, 0x1, -R14 ;  /* 0x000000010d0da824 */ /* 0x000fe200078e0a0e */
[----:B------:R-:W-:Y:S02]  /*0260*/  @!P2 IADD3 R11, PT, PT, R11, 0x1, RZ ;  /* 0x000000010b0ba810 */ /* 0x000fe40007ffe0ff */
[----:B------:R-:W-:Y:S02]  /*0270*/  ISETP.NE.AND P2, PT, R4, RZ, PT ;  /* 0x000000ff0400720c */ /* 0x000fe40003f45270 */
[----:B------:R-:W-:-:S13]  /*0280*/  ISETP.GE.U32.AND P0, PT, R13, R0, PT ;  /* 0x000000000d00720c */ /* 0x000fda0003f06070 */
[----:B------:R-:W-:-:S04]  /*0290*/  @P0 VIADD R11, R11, 0x1 ;  /* 0x000000010b0b0836 */ /* 0x000fc80000000000 */
[----:B------:R-:W-:Y:S01]  /*02a0*/  @!P1 IMAD.MOV R11, RZ, RZ, -R11 ;  /* 0x000000ffff0b9224 */ /* 0x000fe200078e0a0b */
[----:B------:R-:W-:-:S04]  /*02b0*/  @!P2 LOP3.LUT R11, RZ, R4, RZ, 0x33, !PT ;  /* 0x00000004ff0ba212 */ /* 0x000fc800078e33ff */
[----:B------:R-:W-:-:S05]  /*02c0*/  IADD3 R12, PT, PT, -R11, RZ, RZ ;  /* 0x000000ff0b0c7210 */ /* 0x000fca0007ffe1ff */
[----:B------:R-:W-:-:S04]  /*02d0*/  IMAD R12, R4, R12, R7 ;  /* 0x0000000c040c7224 */ /* 0x000fc800078e0207 */
[----:B------:R-:W-:-:S04]  /*02e0*/  IMAD R11, R9, R11, R12 ;  /* 0x0000000b090b7224 */ /* 0x000fc800078e020c */
[----:B------:R-:W-:-:S05]  /*02f0*/  IMAD.IADD R12, R11, 0x1, R4 ;  /* 0x000000010b0c7824 */ /* 0x000fca00078e0204 */
[----:B------:R-:W-:-:S13]  /*0300*/  ISETP.GE.AND P0, PT, R12, R5, PT ;  /* 0x000000050c00720c */ /* 0x000fda0003f06270 */
[----:B------:R-:W-:Y:S05]  /*0310*/  @P0 BRA `(.L_x_1) ;  /* 0x0000000000b00947 */ /* 0x000fea0003800000 */
[-C--:B------:R-:W-:Y:S02]  /*0320*/  IABS R15, R10.reuse ;  /* 0x0000000a000f7213 */ /* 0x080fe40000000000 */
[----:B------:R-:W-:Y:S02]  /*0330*/  IABS R18, R11 ;  /* 0x0000000b00127213 */ /* 0x000fe40000000000 */
[----:B------:R-:W0:Y:S01]  /*0340*/  I2F.RP R14, R15 ;  /* 0x0000000f000e7306 */ /* 0x000e220000209400 */
[----:B------:R-:W-:-:S07]  /*0350*/  IABS R19, R10 ;  /* 0x0000000a00137213 */ /* 0x000fce0000000000 */
[----:B0-----:R-:W0:Y:S02]  /*0360*/  MUFU.RCP R14, R14 ;  /* 0x0000000e000e7308 */ /* 0x001e240000001000 */
[----:B0-----:R-:W-:Y:S01]  /*0370*/  VIADD R12, R14, 0xffffffe ;  /* 0x0ffffffe0e0c7836 */ /* 0x001fe20000000000 */
[----:B------:R-:W-:-:S05]  /*0380*/  IADD3 R14, PT, PT, RZ, -R19, RZ ;  /* 0x80000013ff0e7210 */ /* 0x000fca0007ffe0ff */
[----:B------:R0:W1:Y:S02]  /*0390*/  F2I.FTZ.U32.TRUNC.NTZ R13, R12 ;  /* 0x0000000c000d7305 */ /* 0x000064000021f000 */
[----:B0-----:R-:W-:Y:S01]  /*03a0*/  IMAD.MOV.U32 R12, RZ, RZ, RZ ;  /* 0x000000ffff0c7224 */ /* 0x001fe200078e00ff */
[----:B-1----:R-:W-:-:S05]  /*03b0*/  IADD3 R16, PT, PT, RZ, -R13, RZ ;  /* 0x8000000dff107210 */ /* 0x002fca0007ffe0ff */
[----:B------:R-:W-:Y:S02]  /*03c0*/  IMAD R17, R16, R15, RZ ;  /* 0x0000000f10117224 */ /* 0x000fe400078e02ff */
[----:B------:R-:W-:Y:S02]  /*03d0*/  IMAD.MOV.U32 R16, RZ, RZ, R18 ;  /* 0x000000ffff107224 */ /* 0x000fe400078e0012 */
[----:B------:R-:W-:-:S06]  /*03e0*/  IMAD.HI.U32 R13, R13, R17, R12 ;  /* 0x000000110d0d7227 */ /* 0x000fcc00078e000c */
[----:B------:R-:W-:-:S04]  /*03f0*/  IMAD.HI.U32 R13, R13, R16, RZ ;  /* 0x000000100d0d7227 */ /* 0x000fc800078e00ff */
[----:B------:R-:W-:-:S05]  /*0400*/  IMAD R12, R13, R14, R16 ;  /* 0x0000000e0d0c7224 */ /* 0x000fca00078e0210 */
[----:B------:R-:W-:-:S13]  /*0410*/  ISETP.GT.U32.AND P2, PT, R15, R12, PT ;  /* 0x0000000c0f00720c */ /* 0x000fda0003f44070 */
[----:B------:R-:W-:Y:S02]  /*0420*/  @!P2 IMAD.IADD R12, R12, 0x1, -R15 ;  /* 0x000000010c0ca824 */ /* 0x000fe400078e0a0f */
[----:B------:R-:W-:Y:S01]  /*0430*/  @!P2 VIADD R13, R13, 0x1 ;  /* 0x000000010d0da836 */ /* 0x000fe20000000000 */
[----:B------:R-:W-:Y:S02]  /*0440*/  ISETP.NE.AND P2, PT, R10, RZ, PT ;  /* 0x000000ff0a00720c */ /* 0x000fe40003f45270 */
[----:B------:R-:W-:Y:S02]  /*0450*/  ISETP.GE.U32.AND P0, PT, R12, R15, PT ;  /* 0x0000000f0c00720c */ /* 0x000fe40003f06070 */
[----:B------:R-:W-:-:S04]  /*0460*/  LOP3.LUT R12, R11, R10, RZ, 0x3c, !PT ;  /* 0x0000000a0b0c7212 */ /* 0x000fc800078e3cff */
[----:B------:R-:W-:-:S07]  /*0470*/  ISETP.GE.AND P1, PT, R12, RZ, PT ;  /* 0x000000ff0c00720c */ /* 0x000fce0003f26270 */
[----:B------:R-:W-:-:S06]  /*0480*/  @P0 IADD3 R13, PT, PT, R13, 0x1, RZ ;  /* 0x000000010d0d0810 */ /* 0x000fcc0007ffe0ff */
[----:B------:R-:W-:Y:S01]  /*0490*/  @!P1 IMAD.MOV R13, RZ, RZ, -R13 ;  /* 0x000000ffff0d9224 */ /* 0x000fe200078e0a0d */
[----:B------:R-:W-:-:S04]  /*04a0*/  @!P2 LOP3.LUT R13, RZ, R10, RZ, 0x33, !PT ;  /* 0x0000000aff0da212 */ /* 0x000fc800078e33ff */
[----:B------:R-:W-:-:S04]  /*04b0*/  LOP3.LUT R13, R13, 0x1, RZ, 0xc0, !PT ;  /* 0x000000010d0d7812 */ /* 0x000fc800078ec0ff */
[----:B------:R-:W-:-:S13]  /*04c0*/  ISETP.NE.U32.AND P0, PT, R13, 0x1, PT ;  /* 0x000000010d00780c */ /* 0x000fda0003f05070 */
[----:B------:R-:W-:Y:S05]  /*04d0*/  @!P0 BRA `(.L_x_2) ;  /* 0x0000000000248947 */ /* 0x000fea0003800000 */
[----:B------:R-:W-:-:S05]  /*04e0*/  IMAD.WIDE R12, R11, 0x4, R2 ;  /* 0x000000040b0c7825 */ /* 0x000fca00078e0202 */
[----:B------:R-:W2:Y:S01]  /*04f0*/  LDG.E R11, desc[UR6][R12.64] ;  /* 0x000000060c0b7981 */ /* 0x000ea2000c1e1900 */
[----:B------:R-:W-:-:S05]  /*0500*/  IMAD.WIDE R14, R4, 0x4, R12 ;  /* 0x00000004040e7825 */ /* 0x000fca00078e020c */
[----:B------:R-:W2:Y:S02]  /*0510*/  LDG.E R16, desc[UR6][R14.64] ;  /* 0x000000060e107981 */ /* 0x000ea4000c1e1900 */
[----:B--2---:R-:W-:-:S13]  /*0520*/  ISETP.GT.AND P0, PT, R11, R16, PT ;  /* 0x000000100b00720c */ /* 0x004fda0003f04270 */
[----:B------:R-:W-:Y:S05]  /*0530*/  @!P0 BRA `(.L_x_1) ;  /* 0x0000000000288947 */ /* 0x000fea0003800000 */
[----:B------:R1:W-:Y:S04]  /*0540*/  STG.E desc[UR6][R12.64], R16 ;  /* 0x000000100c007986 */ /* 0x0003e8000c101906 */
[----:B------:R1:W-:Y:S01]  /*0550*/  STG.E desc[UR6][R14.64], R11 ;  /* 0x0000000b0e007986 */ /* 0x0003e2000c101906 */
[----:B------:R-:W-:Y:S05]  /*0560*/  BRA `(.L_x_1) ;  /* 0x00000000001c7947 */ /* 0x000fea0003800000 */
.L_x_2:
[----:B------:R-:W-:-:S05]  /*0570*/  IMAD.WIDE R14, R11, 0x4, R2 ;  /* 0x000000040b0e7825 */ /* 0x000fca00078e0202 */
[----:B------:R-:W2:Y:S01]  /*0580*/  LDG.E R11, desc[UR6][R14.64] ;  /* 0x000000060e0b7981 */ /* 0x000ea2000c1e1900 */
[----:B------:R-:W-:-:S05]  /*0590*/  IMAD.WIDE R12, R4, 0x4, R14 ;  /* 0x00000004040c7825 */ /* 0x000fca00078e020e */
[----:B------:R-:W2:Y:S02]  /*05a0*/  LDG.E R16, desc[UR6][R12.64] ;  /* 0x000000060c107981 */ /* 0x000ea4000c1e1900 */
[----:B--2---:R-:W-:-:S13]  /*05b0*/  ISETP.GE.AND P0, PT, R11, R16, PT ;  /* 0x000000100b00720c */ /* 0x004fda0003f06270 */
[----:B------:R0:W-:Y:S04]  /*05c0*/  @!P0 STG.E desc[UR6][R14.64], R16 ;  /* 0x000000100e008986 */ /* 0x0001e8000c101906 */
[----:B------:R0:W-:Y:S02]  /*05d0*/  @!P0 STG.E desc[UR6][R12.64], R11 ;  /* 0x0000000b0c008986 */ /* 0x0001e4000c101906 */
.L_x_1:
[----:B------:R-:W-:Y:S05]  /*05e0*/  BSYNC.RECONVERGENT B0 ;  /* 0x0000000000007941 */ /* 0x000fea0003800200 */
.L_x_0:
[----:B------:R-:W-:-:S04]  /*05f0*/  IADD3 R7, PT, PT, R8, R7, RZ ;  /* 0x0000000708077210 */ /* 0x000fc80007ffe0ff */
[----:B------:R-:W-:-:S13]  /*0600*/  ISETP.GE.AND P0, PT, R7, R5, PT ;  /* 0x000000050700720c */ /* 0x000fda0003f06270 */
[----:B------:R-:W-:Y:S05]  /*0610*/  @!P0 BRA `(.L_x_3) ;  /* 0xfffffff800e88947 */ /* 0x000fea000383ffff */
[----:B------:R-:W-:Y:S05]  /*0620*/  EXIT ;  /* 0x000000000000794d */ /* 0x000fea0003800000 */
.L_x_4:
[----:B------:R-:W-:-:S00]  /*0630*/  BRA `(.L_x_4) ;  /* 0xfffffffc00fc7947 */ /* 0x000fc0000383ffff */
[----:B------:R-:W-:-:S00]  /*0640*/  NOP ;  /* 0x0000000000007918 */ /* 0x000fc00000000000 */
        /* <DEDUP_REMOVED lines=11> */
.L_x_5:


//--------------------- .nv.shared.reserved.0     --------------------------
	.section	.nv.shared.reserved.0,"aw",@nobits
	.weak		__nv_reservedSMEM_offset_0_alias
	.size		__nv_reservedSMEM_offset_0_alias, 0, 64
	.other		__nv_reservedSMEM_offset_0_alias,@"STO_CUDA_RESERVED_SHARED STV_DEFAULT"
__nv_reservedSMEM_offset_0_alias:
	.zero		0
	.zero		64


//--------------------- .nv.constant0._Z9mergeStepPiiii --------------------------
	.section	.nv.constant0._Z9mergeStepPiiii,"a",@progbits
	.sectionflags	@""
	.align	4
.nv.constant0._Z9mergeStepPiiii:
	.zero		916


//--------------------- SYMBOLS --------------------------

	.type		.nv.reservedSmem.offset0,@object
	.size		.nv.reservedSmem.offset0,0x4
